//
// Generated by NVIDIA NVVM Compiler
//
// Compiler Build ID: CL-36424714
// Cuda compilation tools, release 13.0, V13.0.88
// Based on NVVM 20.0.0
//

.version 9.0
.target sm_100
.address_size 64

	// .globl	_Z9addVectorPiS_S_i

.visible .entry _Z9addVectorPiS_S_i(
	.param .u64 .ptr .align 1 _Z9addVectorPiS_S_i_param_0,
	.param .u64 .ptr .align 1 _Z9addVectorPiS_S_i_param_1,
	.param .u64 .ptr .align 1 _Z9addVectorPiS_S_i_param_2,
	.param .u32 _Z9addVectorPiS_S_i_param_3
)
{
	.reg .pred 	%p<2>;
	.reg .b32 	%r<9>;
	.reg .b64 	%rd<11>;

	ld.param.u64 	%rd1, [_Z9addVectorPiS_S_i_param_0];
	ld.param.u64 	%rd2, [_Z9addVectorPiS_S_i_param_1];
	ld.param.u64 	%rd3, [_Z9addVectorPiS_S_i_param_2];
	ld.param.u32 	%r2, [_Z9addVectorPiS_S_i_param_3];
	mov.u32 	%r3, %ntid.x;
	mov.u32 	%r4, %ctaid.x;
	mov.u32 	%r5, %tid.x;
	mad.lo.s32 	%r1, %r3, %r4, %r5;
	setp.ge.s32 	%p1, %r1, %r2;
	@%p1 bra 	$L__BB0_2;
	cvta.to.global.u64 	%rd4, %rd1;
	cvta.to.global.u64 	%rd5, %rd2;
	cvta.to.global.u64 	%rd6, %rd3;
	mul.wide.s32 	%rd7, %r1, 4;
	add.s64 	%rd8, %rd4, %rd7;
	ld.global.u32 	%r6, [%rd8];
	add.s64 	%rd9, %rd5, %rd7;
	ld.global.u32 	%r7, [%rd9];
	add.s32 	%r8, %r7, %r6;
	add.s64 	%rd10, %rd6, %rd7;
	st.global.u32 	[%rd10], %r8;
$L__BB0_2:
	ret;

}


// ===== COMPILED SASS (sm_100) =====

	.target	sm_100

	.elftype	@"ET_EXEC"


//--------------------- .note.nv.tkinfo           --------------------------
	.section	.note.nv.tkinfo,"",@"SHT_NOTE"
	.sectionflags	@"SHF_NOTE_NV_TKINFO"
	.tkinfo
        /*0018*/ 	.word	0x00000002
        /*0030*/ 	.string	""
        /*0030*/ 	.string	"ptxas"
        /*0030*/ 	.string	"Cuda compilation tools, release 13.0, V13.0.88"
        /*0030*/ 	.string	"Build cuda_13.0.r13.0/compiler.36424714_0"
        /*0030*/ 	.string	"-arch sm_100 -m 64 "



//--------------------- .note.nv.cuinfo           --------------------------
	.section	.note.nv.cuinfo,"",@"SHT_NOTE"
	.sectionflags	@"SHF_NOTE_NV_CUINFO"
        /*0018*/ 	.short	0x0002
        /*001a*/ 	.short	0x0064
        /*001c*/ 	.short	0x0082
	.zero		2


//--------------------- .nv.info                  --------------------------
	.section	.nv.info,"",@"SHT_CUDA_INFO"
	.align	4


	//----- nvinfo : EIATTR_REGCOUNT
	.align		4
        /*0000*/ 	.byte	0x04, 0x2f
        /*0002*/ 	.short	(.L_1 - .L_0)
	.align		4
.L_0:
        /*0004*/ 	.word	index@(_Z9addVectorPiS_S_i)
        /*0008*/ 	.word	0x0000000c


	//----- nvinfo : EIATTR_FRAME_SIZE
	.align		4
.L_1:
        /*000c*/ 	.byte	0x04, 0x11
        /*000e*/ 	.short	(.L_3 - .L_2)
	.align		4
.L_2:
        /*0010*/ 	.word	index@(_Z9addVectorPiS_S_i)
        /*0014*/ 	.word	0x00000000


	//----- nvinfo : EIATTR_MIN_STACK_SIZE
	.align		4
.L_3:
        /*0018*/ 	.byte	0x04, 0x12
        /*001a*/ 	.short	(.L_5 - .L_4)
	.align		4
.L_4:
        /*001c*/ 	.word	index@(_Z9addVectorPiS_S_i)
        /*0020*/ 	.word	0x00000000
.L_5:


//--------------------- .nv.compat                --------------------------
	.section	.nv.compat,"",@"SHT_CUDA_COMPAT_INFO"
	.align	4
        /*0000*/ 	.byte	0x02, 0x09, 0x00, 0x00, 0x02, 0x02, 0x01, 0x00, 0x02, 0x05, 0x05, 0x00, 0x03, 0x07, 0x01, 0x01
        /*0010*/ 	.byte	0x02, 0x03, 0x00, 0x00, 0x02, 0x06, 0x01, 0x00, 0x04, 0x0b, 0x08, 0x00, 0x09, 0x00, 0x00, 0x00
        /*0020*/ 	.byte	0x00, 0x00, 0x00, 0x00


//--------------------- .nv.info._Z9addVectorPiS_S_i --------------------------
	.section	.nv.info._Z9addVectorPiS_S_i,"",@"SHT_CUDA_INFO"
	.sectionflags	@""
	.align	4


	//----- nvinfo : EIATTR_CUDA_API_VERSION
	.align		4
        /*0000*/ 	.byte	0x04, 0x37
        /*0002*/ 	.short	(.L_7 - .L_6)
.L_6:
        /*0004*/ 	.word	0x00000082


	//----- nvinfo : EIATTR_KPARAM_INFO
	.align		4
.L_7:
        /*0008*/ 	.byte	0x04, 0x17
        /*000a*/ 	.short	(.L_9 - .L_8)
.L_8:
        /*000c*/ 	.word	0x00000000
        /*0010*/ 	.short	0x0003
        /*0012*/ 	.short	0x0018
        /*0014*/ 	.byte	0x00, 0xf0, 0x11, 0x00


	//----- nvinfo : EIATTR_KPARAM_INFO
	.align		4
.L_9:
        /*0018*/ 	.byte	0x04, 0x17
        /*001a*/ 	.short	(.L_11 - .L_10)
.L_10:
        /*001c*/ 	.word	0x00000000
        /*0020*/ 	.short	0x0002
        /*0022*/ 	.short	0x0010
        /*0024*/ 	.byte	0x00, 0xf5, 0x21, 0x00


	//----- nvinfo : EIATTR_KPARAM_INFO
	.align		4
.L_11:
        /*0028*/ 	.byte	0x04, 0x17
        /*002a*/ 	.short	(.L_13 - .L_12)
.L_12:
        /*002c*/ 	.word	0x00000000
        /*0030*/ 	.short	0x0001
        /*0032*/ 	.short	0x0008
        /*0034*/ 	.byte	0x00, 0xf5, 0x21, 0x00


	//----- nvinfo : EIATTR_KPARAM_INFO
	.align		4
.L_13:
        /*0038*/ 	.byte	0x04, 0x17
        /*003a*/ 	.short	(.L_15 - .L_14)
.L_14:
        /*003c*/ 	.word	0x00000000
        /*0040*/ 	.short	0x0000
        /*0042*/ 	.short	0x0000
        /*0044*/ 	.byte	0x00, 0xf5, 0x21, 0x00


	//----- nvinfo : EIATTR_SPARSE_MMA_MASK
	.align		4
.L_15:
        /*0048*/ 	.byte	0x03, 0x50
        /*004a*/ 	.short	0x0000


	//----- nvinfo : EIATTR_MAXREG_COUNT
	.align		4
        /*004c*/ 	.byte	0x03, 0x1b
        /*004e*/ 	.short	0x00ff


	//----- nvinfo : EIATTR_MERCURY_ISA_VERSION
	.align		4
        /*0050*/ 	.byte	0x03, 0x5f
        /*0052*/ 	.short	0x0101


	//----- nvinfo : EIATTR_VRC_CTA_INIT_COUNT
	.align		4
        /*0054*/ 	.byte	0x02, 0x4a
	.zero		1
	.zero		1


	//----- nvinfo : EIATTR_EXIT_INSTR_OFFSETS
	.align		4
        /*0058*/ 	.byte	0x04, 0x1c
        /*005a*/ 	.short	(.L_17 - .L_16)


	//   ....[0]....
.L_16:
        /*005c*/ 	.word	0x00000070


	//   ....[1]....
        /*0060*/ 	.word	0x00000130


	//----- nvinfo : EIATTR_CBANK_PARAM_SIZE
	.align		4
.L_17:
        /*0064*/ 	.byte	0x03, 0x19
        /*0066*/ 	.short	0x001c


	//----- nvinfo : EIATTR_PARAM_CBANK
	.align		4
        /*0068*/ 	.byte	0x04, 0x0a
        /*006a*/ 	.short	(.L_19 - .L_18)
	.align		4
.L_18:
        /*006c*/ 	.word	index@(.nv.constant0._Z9addVectorPiS_S_i)
        /*0070*/ 	.short	0x0380
        /*0072*/ 	.short	0x001c


	//----- nvinfo : EIATTR_SW_WAR
	.align		4
.L_19:
        /*0074*/ 	.byte	0x04, 0x36
        /*0076*/ 	.short	(.L_21 - .L_20)
.L_20:
        /*0078*/ 	.word	0x00000008
.L_21:


//--------------------- .nv.callgraph             --------------------------
	.section	.nv.callgraph,"",@"SHT_CUDA_CALLGRAPH"
	.align	4
	.sectionentsize	8
	.align		4
        /*0000*/ 	.word	0x00000000
	.align		4
        /*0004*/ 	.word	0xffffffff
	.align		4
        /*0008*/ 	.word	0x00000000
	.align		4
        /*000c*/ 	.word	0xfffffffe
	.align		4
        /*0010*/ 	.word	0x00000000
	.align		4
        /*0014*/ 	.word	0xfffffffd
	.align		4
        /*0018*/ 	.word	0x00000000
	.align		4
        /*001c*/ 	.word	0xfffffffc


//--------------------- .text._Z9addVectorPiS_S_i --------------------------
	.section	.text._Z9addVectorPiS_S_i,"ax",@progbits
	.align	128
        .global         _Z9addVectorPiS_S_i
        .type           _Z9addVectorPiS_S_i,@function
        .size           _Z9addVectorPiS_S_i,(.L_x_1 - _Z9addVectorPiS_S_i)
        .other          _Z9addVectorPiS_S_i,@"STO_CUDA_ENTRY STV_DEFAULT"
_Z9addVectorPiS_S_i:
.text._Z9addVectorPiS_S_i:
[----:B------:R-:W-:Y:S01]  /*0000*/  LDC R1, c[0x0][0x37c] ;  /* 0x0000df00ff017b82 */ /* 0x000fe20000000800 */
[----:B------:R-:W0:Y:S01]  /*0010*/  S2R R9, SR_CTAID.X ;  /* 0x0000000000097919 */ /* 0x000e220000002500 */
[----:B------:R-:W0:Y:S01]  /*0020*/  LDCU UR4, c[0x0][0x360] ;  /* 0x00006c00ff0477ac */ /* 0x000e220008000800 */
[----:B------:R-:W0:Y:S01]  /*0030*/  S2R R0, SR_TID.X ;  /* 0x0000000000007919 */ /* 0x000e220000002100 */
[----:B------:R-:W1:Y:S01]  /*0040*/  LDCU UR5, c[0x0][0x398] ;  /* 0x00007300ff0577ac */ /* 0x000e620008000800 */
[----:B0-----:R-:W-:-:S05]  /*0050*/  IMAD R9, R9, UR4, R0 ;  /* 0x0000000409097c24 */ /* 0x001fca000f8e0200 */
[----:B-1----:R-:W-:-:S13]  /*0060*/  ISETP.GE.AND P0, PT, R9, UR5, PT ;  /* 0x0000000509007c0c */ /* 0x002fda000bf06270 */
[----:B------:R-:W-:Y:S05]  /*0070*/  @P0 EXIT ;  /* 0x000000000000094d */ /* 0x000fea0003800000 */
[----:B------:R-:W0:Y:S01]  /*0080*/  LDC.64 R2, c[0x0][0x380] ;  /* 0x0000e000ff027b82 */ /* 0x000e220000000a00 */
[----:B------:R-:W1:Y:S07]  /*0090*/  LDCU.64 UR4, c[0x0][0x358] ;  /* 0x00006b00ff0477ac */ /* 0x000e6e0008000a00 */
[----:B------:R-:W2:Y:S08]  /*00a0*/  LDC.64 R4, c[0x0][0x388] ;  /* 0x0000e200ff047b82 */ /* 0x000eb00000000a00 */
[----:B------:R-:W3:Y:S01]  /*00b0*/  LDC.64 R6, c[0x0][0x390] ;  /* 0x0000e400ff067b82 */ /* 0x000ee20000000a00 */
[----:B0-----:R-:W-:-:S06]  /*00c0*/  IMAD.WIDE R2, R9, 0x4, R2 ;  /* 0x0000000409027825 */ /* 0x001fcc00078e0202 */
[----:B-1----:R-:W4:Y:S01]  /*00d0*/  LDG.E R2, desc[UR4][R2.64] ;  /* 0x0000000402027981 */ /* 0x002f22000c1e1900 */
[----:B--2---:R-:W-:-:S06]  /*00e0*/  IMAD.WIDE R4, R9, 0x4, R4 ;  /* 0x0000000409047825 */ /* 0x004fcc00078e0204 */
[----:B------:R-:W4:Y:S01]  /*00f0*/  LDG.E R5, desc[UR4][R4.64] ;  /* 0x0000000404057981 */ /* 0x000f22000c1e1900 */
[----:B---3--:R-:W-:Y:S01]  /*0100*/  IMAD.WIDE R6, R9, 0x4, R6 ;  /* 0x0000000409067825 */ /* 0x008fe200078e0206 */
[----:B----4-:R-:W-:-:S05]  /*0110*/  IADD3 R9, PT, PT, R2, R5, RZ ;  /* 0x0000000502097210 */ /* 0x010fca0007ffe0ff */
[----:B------:R-:W-:Y:S01]  /*0120*/  STG.E desc[UR4][R6.64], R9 ;  /* 0x0000000906007986 */ /* 0x000fe2000c101904 */
[----:B------:R-:W-:Y:S05]  /*0130*/  EXIT ;  /* 0x000000000000794d */ /* 0x000fea0003800000 */
.L_x_0:
[----:B------:R-:W-:-:S00]  /*0140*/  BRA `(.L_x_0) ;  /* 0xfffffffc00fc7947 */ /* 0x000fc0000383ffff */
[----:B------:R-:W-:-:S00]  /*0150*/  NOP ;  /* 0x0000000000007918 */ /* 0x000fc00000000000 */
        /* <DEDUP_REMOVED lines=10> */
.L_x_1:


//--------------------- .nv.shared.reserved.0     --------------------------
	.section	.nv.shared.reserved.0,"aw",@nobits
	.weak		__nv_reservedSMEM_offset_0_alias
	.size		__nv_reservedSMEM_offset_0_alias, 0, 64
	.other		__nv_reservedSMEM_offset_0_alias,@"STO_CUDA_RESERVED_SHARED STV_DEFAULT"
__nv_reservedSMEM_offset_0_alias:
	.zero		0
	.zero		64


//--------------------- .nv.constant0._Z9addVectorPiS_S_i --------------------------
	.section	.nv.constant0._Z9addVectorPiS_S_i,"a",@progbits
	.sectionflags	@""
	.align	4
.nv.constant0._Z9addVectorPiS_S_i:
	.zero		924


//--------------------- SYMBOLS --------------------------

	.type		.nv.reservedSmem.offset0,@object
	.size		.nv.reservedSmem.offset0,0x4
